//
// Generated by NVIDIA NVVM Compiler
//
// Compiler Build ID: CL-36424714
// Cuda compilation tools, release 13.0, V13.0.88
// Based on NVVM 20.0.0
//

.version 9.0
.target sm_100
.address_size 64

	// .globl	_Z11test_printfv
.extern .func  (.param .b32 func_retval0) vprintf
(
	.param .b64 vprintf_param_0,
	.param .b64 vprintf_param_1
)
;
.global .align 1 .b8 $str[4] = {37, 100, 10};

.visible .entry _Z11test_printfv()
{
	.local .align 8 .b8 	__local_depot0[8];
	.reg .b64 	%SP;
	.reg .b64 	%SPL;
	.reg .pred 	%p<2>;
	.reg .b32 	%r<12>;
	.reg .b64 	%rd<11>;

	mov.u64 	%SPL, __local_depot0;
	cvta.local.u64 	%SP, %SPL;
	add.u64 	%rd2, %SP, 0;
	add.u64 	%rd1, %SPL, 0;
	mov.b32 	%r1, 1;
	st.local.u32 	[%rd1], %r1;
	mov.u64 	%rd3, $str;
	cvta.global.u64 	%rd4, %rd3;
	{ // callseq 0, 0
	.param .b64 param0;
	st.param.b64 	[param0], %rd4;
	.param .b64 param1;
	st.param.b64 	[param1], %rd2;
	.param .b32 retval0;
	call.uni (retval0), 
	vprintf, 
	(
	param0, 
	param1
	);
	ld.param.b32 	%r2, [retval0];
	} // callseq 0
	mov.u32 	%r4, %tid.x;
	and.b32  	%r5, %r4, 1;
	setp.eq.b32 	%p1, %r5, 1;
	@%p1 bra 	$L__BB0_2;
	mov.b32 	%r6, 2;
	st.local.u32 	[%rd1], %r6;
	cvta.global.u64 	%rd6, %rd3;
	{ // callseq 1, 0
	.param .b64 param0;
	st.param.b64 	[param0], %rd6;
	.param .b64 param1;
	st.param.b64 	[param1], %rd2;
	.param .b32 retval0;
	call.uni (retval0), 
	vprintf, 
	(
	param0, 
	param1
	);
	ld.param.b32 	%r7, [retval0];
	} // callseq 1
$L__BB0_2:
	mov.b32 	%r9, 3;
	st.local.u32 	[%rd1], %r9;
	cvta.global.u64 	%rd9, %rd3;
	{ // callseq 2, 0
	.param .b64 param0;
	st.param.b64 	[param0], %rd9;
	.param .b64 param1;
	st.param.b64 	[param1], %rd2;
	.param .b32 retval0;
	call.uni (retval0), 
	vprintf, 
	(
	param0, 
	param1
	);
	ld.param.b32 	%r10, [retval0];
	} // callseq 2
	ret;

}


// ===== COMPILED SASS (sm_100) =====

	.target	sm_100

	.elftype	@"ET_EXEC"


//--------------------- .note.nv.tkinfo           --------------------------
	.section	.note.nv.tkinfo,"",@"SHT_NOTE"
	.sectionflags	@"SHF_NOTE_NV_TKINFO"
	.tkinfo
        /*0018*/ 	.word	0x00000002
        /*0030*/ 	.string	""
        /*0030*/ 	.string	"ptxas"
        /*0030*/ 	.string	"Cuda compilation tools, release 13.0, V13.0.88"
        /*0030*/ 	.string	"Build cuda_13.0.r13.0/compiler.36424714_0"
        /*0030*/ 	.string	"-arch sm_100 -m 64 "



//--------------------- .note.nv.cuinfo           --------------------------
	.section	.note.nv.cuinfo,"",@"SHT_NOTE"
	.sectionflags	@"SHF_NOTE_NV_CUINFO"
        /*0018*/ 	.short	0x0002
        /*001a*/ 	.short	0x0064
        /*001c*/ 	.short	0x0082
	.zero		2


//--------------------- .nv.info                  --------------------------
	.section	.nv.info,"",@"SHT_CUDA_INFO"
	.align	4


	//----- nvinfo : EIATTR_REGCOUNT
	.align		4
        /*0000*/ 	.byte	0x04, 0x2f
        /*0002*/ 	.short	(.L_2 - .L_1)
	.align		4
.L_1:
        /*0004*/ 	.word	index@(_Z11test_printfv)
        /*0008*/ 	.word	0x00000018


	//----- nvinfo : EIATTR_FRAME_SIZE
	.align		4
.L_2:
        /*000c*/ 	.byte	0x04, 0x11
        /*000e*/ 	.short	(.L_4 - .L_3)
	.align		4
.L_3:
        /*0010*/ 	.word	index@(_Z11test_printfv)
        /*0014*/ 	.word	0x00000008


	//----- nvinfo : EIATTR_MIN_STACK_SIZE
	.align		4
.L_4:
        /*0018*/ 	.byte	0x04, 0x12
        /*001a*/ 	.short	(.L_6 - .L_5)
	.align		4
.L_5:
        /*001c*/ 	.word	index@(_Z11test_printfv)
        /*0020*/ 	.word	0x00000008
.L_6:


//--------------------- .nv.compat                --------------------------
	.section	.nv.compat,"",@"SHT_CUDA_COMPAT_INFO"
	.align	4
        /*0000*/ 	.byte	0x02, 0x09, 0x00, 0x00, 0x02, 0x02, 0x01, 0x00, 0x02, 0x05, 0x05, 0x00, 0x03, 0x07, 0x01, 0x01
        /*0010*/ 	.byte	0x02, 0x03, 0x00, 0x00, 0x02, 0x06, 0x01, 0x00, 0x04, 0x0b, 0x08, 0x00, 0x09, 0x00, 0x00, 0x00
        /*0020*/ 	.byte	0x00, 0x00, 0x00, 0x00


//--------------------- .nv.info._Z11test_printfv --------------------------
	.section	.nv.info._Z11test_printfv,"",@"SHT_CUDA_INFO"
	.sectionflags	@""
	.align	4


	//----- nvinfo : EIATTR_CUDA_API_VERSION
	.align		4
        /*0000*/ 	.byte	0x04, 0x37
        /*0002*/ 	.short	(.L_8 - .L_7)
.L_7:
        /*0004*/ 	.word	0x00000082


	//----- nvinfo : EIATTR_SPARSE_MMA_MASK
	.align		4
.L_8:
        /*0008*/ 	.byte	0x03, 0x50
        /*000a*/ 	.short	0x0000


	//----- nvinfo : EIATTR_MAXREG_COUNT
	.align		4
        /*000c*/ 	.byte	0x03, 0x1b
        /*000e*/ 	.short	0x00ff


	//----- nvinfo : EIATTR_EXTERNS
	.align		4
        /*0010*/ 	.byte	0x04, 0x0f
        /*0012*/ 	.short	(.L_10 - .L_9)


	//   ....[0]....
	.align		4
.L_9:
        /*0014*/ 	.word	index@(vprintf)


	//----- nvinfo : EIATTR_MERCURY_ISA_VERSION
	.align		4
.L_10:
        /*0018*/ 	.byte	0x03, 0x5f
        /*001a*/ 	.short	0x0101


	//----- nvinfo : EIATTR_VRC_CTA_INIT_COUNT
	.align		4
        /*001c*/ 	.byte	0x02, 0x4a
	.zero		1
	.zero		1


	//----- nvinfo : EIATTR_SYSCALL_OFFSETS
	.align		4
        /*0020*/ 	.byte	0x04, 0x46
        /*0022*/ 	.short	(.L_12 - .L_11)


	//   ....[0]....
.L_11:
        /*0024*/ 	.word	0x00000100


	//   ....[1]....
        /*0028*/ 	.word	0x000001f0


	//   ....[2]....
        /*002c*/ 	.word	0x000002b0


	//----- nvinfo : EIATTR_EXIT_INSTR_OFFSETS
	.align		4
.L_12:
        /*0030*/ 	.byte	0x04, 0x1c
        /*0032*/ 	.short	(.L_14 - .L_13)


	//   ....[0]....
.L_13:
        /*0034*/ 	.word	0x000002c0


	//----- nvinfo : EIATTR_CRS_STACK_SIZE
	.align		4
.L_14:
        /*0038*/ 	.byte	0x04, 0x1e
        /*003a*/ 	.short	(.L_16 - .L_15)
.L_15:
        /*003c*/ 	.word	0x00000000


	//----- nvinfo : EIATTR_SW_WAR
	.align		4
.L_16:
        /*0040*/ 	.byte	0x04, 0x36
        /*0042*/ 	.short	(.L_18 - .L_17)
.L_17:
        /*0044*/ 	.word	0x00000008
.L_18:


//--------------------- .nv.callgraph             --------------------------
	.section	.nv.callgraph,"",@"SHT_CUDA_CALLGRAPH"
	.align	4
	.sectionentsize	8
	.align		4
        /*0000*/ 	.word	0x00000000
	.align		4
        /*0004*/ 	.word	0xffffffff
	.align		4
        /*0008*/ 	.word	index@(_Z11test_printfv)
	.align		4
        /*000c*/ 	.word	index@(vprintf)
	.align		4
        /*0010*/ 	.word	0x00000000
	.align		4
        /*0014*/ 	.word	0xfffffffe
	.align		4
        /*0018*/ 	.word	0x00000000
	.align		4
        /*001c*/ 	.word	0xfffffffd
	.align		4
        /*0020*/ 	.word	0x00000000
	.align		4
        /*0024*/ 	.word	0xfffffffc


//--------------------- .nv.constant4             --------------------------
	.section	.nv.constant4,"a",@progbits
	.align	8
	.align		8
.nv.constant4:
        /*0000*/ 	.dword	vprintf
	.align		8
        /*0008*/ 	.dword	$str


//--------------------- .text._Z11test_printfv    --------------------------
	.section	.text._Z11test_printfv,"ax",@progbits
	.align	128
        .global         _Z11test_printfv
        .type           _Z11test_printfv,@function
        .size           _Z11test_printfv,(.L_x_5 - _Z11test_printfv)
        .other          _Z11test_printfv,@"STO_CUDA_ENTRY STV_DEFAULT"
_Z11test_printfv:
.text._Z11test_printfv:
[----:B------:R-:W0:Y:S01]  /*0000*/  LDC R1, c[0x0][0x37c] ;  /* 0x0000df00ff017b82 */ /* 0x000e220000000800 */
[----:B------:R-:W1:Y:S01]  /*0010*/  LDCU UR4, c[0x0][0x2f8] ;  /* 0x00005f00ff0477ac */ /* 0x000e620008000800 */
[----:B0-----:R-:W-:Y:S01]  /*0020*/  VIADD R1, R1, 0xfffffff8 ;  /* 0xfffffff801017836 */ /* 0x001fe20000000000 */
[----:B------:R-:W-:Y:S01]  /*0030*/  MOV R17, 0x0 ;  /* 0x0000000000117802 */ /* 0x000fe20000000f00 */
[----:B------:R-:W-:Y:S01]  /*0040*/  IMAD.MOV.U32 R0, RZ, RZ, 0x1 ;  /* 0x00000001ff007424 */ /* 0x000fe200078e00ff */
[----:B------:R-:W0:Y:S03]  /*0050*/  LDCU UR5, c[0x0][0x2fc] ;  /* 0x00005f80ff0577ac */ /* 0x000e260008000800 */
[----:B------:R2:W3:Y:S01]  /*0060*/  LDC.64 R8, c[0x4][R17] ;  /* 0x0100000011087b82 */ /* 0x0004e20000000a00 */
[----:B------:R2:W-:Y:S01]  /*0070*/  STL [R1], R0 ;  /* 0x0000000001007387 */ /* 0x0005e20000100800 */
[----:B------:R-:W4:Y:S01]  /*0080*/  LDCU.64 UR6, c[0x4][0x8] ;  /* 0x01000100ff0677ac */ /* 0x000f220008000a00 */
[----:B-1----:R-:W-:-:S04]  /*0090*/  IADD3 R16, P0, PT, R1, UR4, RZ ;  /* 0x0000000401107c10 */ /* 0x002fc8000ff1e0ff */
[----:B0-----:R-:W-:Y:S02]  /*00a0*/  IADD3.X R2, PT, PT, RZ, UR5, RZ, P0, !PT ;  /* 0x00000005ff027c10 */ /* 0x001fe400087fe4ff */
[----:B------:R-:W-:Y:S01]  /*00b0*/  MOV R6, R16 ;  /* 0x0000001000067202 */ /* 0x000fe20000000f00 */
[----:B----4-:R-:W-:Y:S02]  /*00c0*/  IMAD.U32 R4, RZ, RZ, UR6 ;  /* 0x00000006ff047e24 */ /* 0x010fe4000f8e00ff */
[----:B------:R-:W-:Y:S02]  /*00d0*/  IMAD.U32 R5, RZ, RZ, UR7 ;  /* 0x00000007ff057e24 */ /* 0x000fe4000f8e00ff */
[----:B--2---:R-:W-:-:S07]  /*00e0*/  IMAD.MOV.U32 R7, RZ, RZ, R2 ;  /* 0x000000ffff077224 */ /* 0x004fce00078e0002 */
[----:B------:R-:W-:-:S07]  /*00f0*/  LEPC R20, `(.L_x_0) ;  /* 0x000000001014794e */ /* 0x000fce0000000000 */
[----:B---3--:R-:W-:Y:S05]  /*0100*/  CALL.ABS.NOINC R8 ;  /* 0x0000000008007343 */ /* 0x008fea0003c00000 */
.L_x_0:
[----:B------:R-:W0:Y:S01]  /*0110*/  S2R R0, SR_TID.X ;  /* 0x0000000000007919 */ /* 0x000e220000002100 */
[----:B------:R-:W-:Y:S01]  /*0120*/  BSSY.RECONVERGENT B6, `(.L_x_1) ;  /* 0x000000e000067945 */ /* 0x000fe20003800200 */
[----:B0-----:R-:W-:-:S04]  /*0130*/  LOP3.LUT R0, R0, 0x1, RZ, 0xc0, !PT ;  /* 0x0000000100007812 */ /* 0x001fc800078ec0ff */
[----:B------:R-:W-:-:S13]  /*0140*/  ISETP.NE.U32.AND P0, PT, R0, 0x1, PT ;  /* 0x000000010000780c */ /* 0x000fda0003f05070 */
[----:B------:R-:W-:Y:S05]  /*0150*/  @!P0 BRA `(.L_x_2) ;  /* 0x0000000000288947 */ /* 0x000fea0003800000 */
[----:B------:R-:W-:Y:S01]  /*0160*/  IMAD.MOV.U32 R0, RZ, RZ, 0x2 ;  /* 0x00000002ff007424 */ /* 0x000fe200078e00ff */
[----:B------:R0:W1:Y:S01]  /*0170*/  LDC.64 R8, c[0x4][R17] ;  /* 0x0100000011087b82 */ /* 0x0000620000000a00 */
[----:B------:R-:W2:Y:S01]  /*0180*/  LDCU.64 UR4, c[0x4][0x8] ;  /* 0x01000100ff0477ac */ /* 0x000ea20008000a00 */
[----:B------:R-:W-:Y:S01]  /*0190*/  IMAD.MOV.U32 R6, RZ, RZ, R16 ;  /* 0x000000ffff067224 */ /* 0x000fe200078e0010 */
[----:B------:R-:W-:Y:S01]  /*01a0*/  MOV R7, R2 ;  /* 0x0000000200077202 */ /* 0x000fe20000000f00 */
[----:B------:R0:W-:Y:S01]  /*01b0*/  STL [R1], R0 ;  /* 0x0000000001007387 */ /* 0x0001e20000100800 */
[----:B--2---:R-:W-:Y:S01]  /*01c0*/  MOV R4, UR4 ;  /* 0x0000000400047c02 */ /* 0x004fe20008000f00 */
[----:B0-----:R-:W-:-:S07]  /*01d0*/  IMAD.U32 R5, RZ, RZ, UR5 ;  /* 0x00000005ff057e24 */ /* 0x001fce000f8e00ff */
[----:B------:R-:W-:-:S07]  /*01e0*/  LEPC R20, `(.L_x_2) ;  /* 0x000000001014794e */ /* 0x000fce0000000000 */
[----:B-1----:R-:W-:Y:S05]  /*01f0*/  CALL.ABS.NOINC R8 ;  /* 0x0000000008007343 */ /* 0x002fea0003c00000 */
.L_x_2:
[----:B------:R-:W-:Y:S05]  /*0200*/  BSYNC.RECONVERGENT B6 ;  /* 0x0000000000067941 */ /* 0x000fea0003800200 */
.L_x_1:
[----:B------:R-:W-:Y:S01]  /*0210*/  IMAD.MOV.U32 R0, RZ, RZ, 0x3 ;  /* 0x00000003ff007424 */ /* 0x000fe200078e00ff */
[----:B------:R-:W-:Y:S01]  /*0220*/  MOV R3, 0x0 ;  /* 0x0000000000037802 */ /* 0x000fe20000000f00 */
[----:B------:R-:W0:Y:S01]  /*0230*/  LDCU.64 UR4, c[0x4][0x8] ;  /* 0x01000100ff0477ac */ /* 0x000e220008000a00 */
[----:B------:R-:W-:Y:S01]  /*0240*/  IMAD.MOV.U32 R6, RZ, RZ, R16 ;  /* 0x000000ffff067224 */ /* 0x000fe200078e0010 */
[----:B------:R-:W-:Y:S01]  /*0250*/  MOV R7, R2 ;  /* 0x0000000200077202 */ /* 0x000fe20000000f00 */
[----:B------:R1:W-:Y:S01]  /*0260*/  STL [R1], R0 ;  /* 0x0000000001007387 */ /* 0x0003e20000100800 */
[----:B------:R1:W2:Y:S01]  /*0270*/  LDC.64 R8, c[0x4][R3] ;  /* 0x0100000003087b82 */ /* 0x0002a20000000a00 */
[----:B0-----:R-:W-:Y:S01]  /*0280*/  IMAD.U32 R4, RZ, RZ, UR4 ;  /* 0x00000004ff047e24 */ /* 0x001fe2000f8e00ff */
[----:B-1----:R-:W-:-:S07]  /*0290*/  MOV R5, UR5 ;  /* 0x0000000500057c02 */ /* 0x002fce0008000f00 */
[----:B------:R-:W-:-:S07]  /*02a0*/  LEPC R20, `(.L_x_3) ;  /* 0x000000001014794e */ /* 0x000fce0000000000 */
[----:B--2---:R-:W-:Y:S05]  /*02b0*/  CALL.ABS.NOINC R8 ;  /* 0x0000000008007343 */ /* 0x004fea0003c00000 */
.L_x_3:
[----:B------:R-:W-:Y:S05]  /*02c0*/  EXIT ;  /* 0x000000000000794d */ /* 0x000fea0003800000 */
.L_x_4:
[----:B------:R-:W-:-:S00]  /*02d0*/  BRA `(.L_x_4) ;  /* 0xfffffffc00fc7947 */ /* 0x000fc0000383ffff */
[----:B------:R-:W-:-:S00]  /*02e0*/  NOP ;  /* 0x0000000000007918 */ /* 0x000fc00000000000 */
        /* <DEDUP_REMOVED lines=9> */
.L_x_5:


//--------------------- .nv.global.init           --------------------------
	.section	.nv.global.init,"aw",@progbits
.nv.global.init:
	.type		$str,@object
	.size		$str,(.L_0 - $str)
$str:
        /*0000*/ 	.byte	0x25, 0x64, 0x0a, 0x00
.L_0:


//--------------------- .nv.shared.reserved.0     --------------------------
	.section	.nv.shared.reserved.0,"aw",@nobits
	.weak		__nv_reservedSMEM_offset_0_alias
	.size		__nv_reservedSMEM_offset_0_alias, 0, 64
	.other		__nv_reservedSMEM_offset_0_alias,@"STO_CUDA_RESERVED_SHARED STV_DEFAULT"
__nv_reservedSMEM_offset_0_alias:
	.zero		0
	.zero		64


//--------------------- .nv.constant0._Z11test_printfv --------------------------
	.section	.nv.constant0._Z11test_printfv,"a",@progbits
	.sectionflags	@""
	.align	4
.nv.constant0._Z11test_printfv:
	.zero		896


//--------------------- SYMBOLS --------------------------

	.type		.nv.reservedSmem.offset0,@object
	.size		.nv.reservedSmem.offset0,0x4
	.type		vprintf,@function
